//
// Generated by NVIDIA NVVM Compiler
//
// Compiler Build ID: CL-36424714
// Cuda compilation tools, release 13.0, V13.0.88
// Based on NVVM 20.0.0
//

.version 9.0
.target sm_100
.address_size 64

	// .globl	_Z5totalPfS_i
// _ZZ5totalPfS_iE10partialSum has been demoted

.visible .entry _Z5totalPfS_i(
	.param .u64 .ptr .align 1 _Z5totalPfS_i_param_0,
	.param .u64 .ptr .align 1 _Z5totalPfS_i_param_1,
	.param .u32 _Z5totalPfS_i_param_2
)
{
	.reg .pred 	%p<6>;
	.reg .b32 	%r<20>;
	.reg .b32 	%f<13>;
	.reg .b64 	%rd<11>;
	// demoted variable
	.shared .align 4 .b8 _ZZ5totalPfS_iE10partialSum[2048];
	ld.param.u64 	%rd3, [_Z5totalPfS_i_param_0];
	ld.param.u64 	%rd2, [_Z5totalPfS_i_param_1];
	ld.param.u32 	%r9, [_Z5totalPfS_i_param_2];
	cvta.to.global.u64 	%rd1, %rd3;
	mov.u32 	%r1, %tid.x;
	mov.u32 	%r2, %ctaid.x;
	mov.u32 	%r19, %ntid.x;
	mul.lo.s32 	%r10, %r2, %r19;
	shl.b32 	%r4, %r10, 1;
	setp.ge.u32 	%p1, %r1, %r9;
	mov.f32 	%f11, 0f00000000;
	@%p1 bra 	$L__BB0_2;
	add.s32 	%r11, %r4, %r1;
	mul.wide.u32 	%rd4, %r11, 4;
	add.s64 	%rd5, %rd1, %rd4;
	ld.global.f32 	%f11, [%rd5];
$L__BB0_2:
	shl.b32 	%r12, %r1, 2;
	mov.u32 	%r13, _ZZ5totalPfS_iE10partialSum;
	add.s32 	%r5, %r13, %r12;
	st.shared.f32 	[%r5], %f11;
	add.s32 	%r6, %r19, %r1;
	setp.ge.u32 	%p2, %r6, %r9;
	mov.f32 	%f12, 0f00000000;
	@%p2 bra 	$L__BB0_4;
	add.s32 	%r14, %r6, %r4;
	mul.wide.u32 	%rd6, %r14, 4;
	add.s64 	%rd7, %rd1, %rd6;
	ld.global.f32 	%f12, [%rd7];
$L__BB0_4:
	shl.b32 	%r15, %r19, 2;
	add.s32 	%r16, %r5, %r15;
	st.shared.f32 	[%r16], %f12;
$L__BB0_5:
	bar.sync 	0;
	setp.ge.u32 	%p3, %r1, %r19;
	@%p3 bra 	$L__BB0_7;
	shl.b32 	%r17, %r19, 2;
	add.s32 	%r18, %r5, %r17;
	ld.shared.f32 	%f7, [%r18];
	ld.shared.f32 	%f8, [%r5];
	add.f32 	%f9, %f7, %f8;
	st.shared.f32 	[%r5], %f9;
$L__BB0_7:
	shr.u32 	%r8, %r19, 1;
	setp.gt.u32 	%p4, %r19, 1;
	mov.u32 	%r19, %r8;
	@%p4 bra 	$L__BB0_5;
	setp.ne.s32 	%p5, %r1, 0;
	@%p5 bra 	$L__BB0_10;
	ld.shared.f32 	%f10, [_ZZ5totalPfS_iE10partialSum];
	cvta.to.global.u64 	%rd8, %rd2;
	mul.wide.u32 	%rd9, %r2, 4;
	add.s64 	%rd10, %rd8, %rd9;
	st.global.f32 	[%rd10], %f10;
$L__BB0_10:
	bar.sync 	0;
	ret;

}


// ===== COMPILED SASS (sm_100) =====

	.target	sm_100

	.elftype	@"ET_EXEC"


//--------------------- .note.nv.tkinfo           --------------------------
	.section	.note.nv.tkinfo,"",@"SHT_NOTE"
	.sectionflags	@"SHF_NOTE_NV_TKINFO"
	.tkinfo
        /*0018*/ 	.word	0x00000002
        /*0030*/ 	.string	""
        /*0030*/ 	.string	"ptxas"
        /*0030*/ 	.string	"Cuda compilation tools, release 13.0, V13.0.88"
        /*0030*/ 	.string	"Build cuda_13.0.r13.0/compiler.36424714_0"
        /*0030*/ 	.string	"-arch sm_100 -m 64 "



//--------------------- .note.nv.cuinfo           --------------------------
	.section	.note.nv.cuinfo,"",@"SHT_NOTE"
	.sectionflags	@"SHF_NOTE_NV_CUINFO"
        /*0018*/ 	.short	0x0002
        /*001a*/ 	.short	0x0064
        /*001c*/ 	.short	0x0082
	.zero		2


//--------------------- .nv.info                  --------------------------
	.section	.nv.info,"",@"SHT_CUDA_INFO"
	.align	4


	//----- nvinfo : EIATTR_REGCOUNT
	.align		4
        /*0000*/ 	.byte	0x04, 0x2f
        /*0002*/ 	.short	(.L_1 - .L_0)
	.align		4
.L_0:
        /*0004*/ 	.word	index@(_Z5totalPfS_i)
        /*0008*/ 	.word	0x0000000f


	//----- nvinfo : EIATTR_FRAME_SIZE
	.align		4
.L_1:
        /*000c*/ 	.byte	0x04, 0x11
        /*000e*/ 	.short	(.L_3 - .L_2)
	.align		4
.L_2:
        /*0010*/ 	.word	index@(_Z5totalPfS_i)
        /*0014*/ 	.word	0x00000000


	//----- nvinfo : EIATTR_MIN_STACK_SIZE
	.align		4
.L_3:
        /*0018*/ 	.byte	0x04, 0x12
        /*001a*/ 	.short	(.L_5 - .L_4)
	.align		4
.L_4:
        /*001c*/ 	.word	index@(_Z5totalPfS_i)
        /*0020*/ 	.word	0x00000000
.L_5:


//--------------------- .nv.compat                --------------------------
	.section	.nv.compat,"",@"SHT_CUDA_COMPAT_INFO"
	.align	4
        /*0000*/ 	.byte	0x02, 0x09, 0x00, 0x00, 0x02, 0x02, 0x01, 0x00, 0x02, 0x05, 0x05, 0x00, 0x03, 0x07, 0x01, 0x01
        /*0010*/ 	.byte	0x02, 0x03, 0x00, 0x00, 0x02, 0x06, 0x01, 0x00, 0x04, 0x0b, 0x08, 0x00, 0x09, 0x00, 0x00, 0x00
        /*0020*/ 	.byte	0x00, 0x00, 0x00, 0x00


//--------------------- .nv.info._Z5totalPfS_i    --------------------------
	.section	.nv.info._Z5totalPfS_i,"",@"SHT_CUDA_INFO"
	.sectionflags	@""
	.align	4


	//----- nvinfo : EIATTR_CUDA_API_VERSION
	.align		4
        /*0000*/ 	.byte	0x04, 0x37
        /*0002*/ 	.short	(.L_7 - .L_6)
.L_6:
        /*0004*/ 	.word	0x00000082


	//----- nvinfo : EIATTR_KPARAM_INFO
	.align		4
.L_7:
        /*0008*/ 	.byte	0x04, 0x17
        /*000a*/ 	.short	(.L_9 - .L_8)
.L_8:
        /*000c*/ 	.word	0x00000000
        /*0010*/ 	.short	0x0002
        /*0012*/ 	.short	0x0010
        /*0014*/ 	.byte	0x00, 0xf0, 0x11, 0x00


	//----- nvinfo : EIATTR_KPARAM_INFO
	.align		4
.L_9:
        /*0018*/ 	.byte	0x04, 0x17
        /*001a*/ 	.short	(.L_11 - .L_10)
.L_10:
        /*001c*/ 	.word	0x00000000
        /*0020*/ 	.short	0x0001
        /*0022*/ 	.short	0x0008
        /*0024*/ 	.byte	0x00, 0xf5, 0x21, 0x00


	//----- nvinfo : EIATTR_KPARAM_INFO
	.align		4
.L_11:
        /*0028*/ 	.byte	0x04, 0x17
        /*002a*/ 	.short	(.L_13 - .L_12)
.L_12:
        /*002c*/ 	.word	0x00000000
        /*0030*/ 	.short	0x0000
        /*0032*/ 	.short	0x0000
        /*0034*/ 	.byte	0x00, 0xf5, 0x21, 0x00


	//----- nvinfo : EIATTR_SPARSE_MMA_MASK
	.align		4
.L_13:
        /*0038*/ 	.byte	0x03, 0x50
        /*003a*/ 	.short	0x0000


	//----- nvinfo : EIATTR_MAXREG_COUNT
	.align		4
        /*003c*/ 	.byte	0x03, 0x1b
        /*003e*/ 	.short	0x00ff


	//----- nvinfo : EIATTR_NUM_BARRIERS
	.align		4
        /*0040*/ 	.byte	0x02, 0x4c
        /*0042*/ 	.byte	0x01
	.zero		1


	//----- nvinfo : EIATTR_MERCURY_ISA_VERSION
	.align		4
        /*0044*/ 	.byte	0x03, 0x5f
        /*0046*/ 	.short	0x0101


	//----- nvinfo : EIATTR_VRC_CTA_INIT_COUNT
	.align		4
        /*0048*/ 	.byte	0x02, 0x4a
	.zero		1
	.zero		1


	//----- nvinfo : EIATTR_EXIT_INSTR_OFFSETS
	.align		4
        /*004c*/ 	.byte	0x04, 0x1c
        /*004e*/ 	.short	(.L_15 - .L_14)


	//   ....[0]....
.L_14:
        /*0050*/ 	.word	0x000002f0


	//----- nvinfo : EIATTR_CBANK_PARAM_SIZE
	.align		4
.L_15:
        /*0054*/ 	.byte	0x03, 0x19
        /*0056*/ 	.short	0x0014


	//----- nvinfo : EIATTR_PARAM_CBANK
	.align		4
        /*0058*/ 	.byte	0x04, 0x0a
        /*005a*/ 	.short	(.L_17 - .L_16)
	.align		4
.L_16:
        /*005c*/ 	.word	index@(.nv.constant0._Z5totalPfS_i)
        /*0060*/ 	.short	0x0380
        /*0062*/ 	.short	0x0014


	//----- nvinfo : EIATTR_SW_WAR
	.align		4
.L_17:
        /*0064*/ 	.byte	0x04, 0x36
        /*0066*/ 	.short	(.L_19 - .L_18)
.L_18:
        /*0068*/ 	.word	0x00000008
.L_19:


//--------------------- .nv.callgraph             --------------------------
	.section	.nv.callgraph,"",@"SHT_CUDA_CALLGRAPH"
	.align	4
	.sectionentsize	8
	.align		4
        /*0000*/ 	.word	0x00000000
	.align		4
        /*0004*/ 	.word	0xffffffff
	.align		4
        /*0008*/ 	.word	0x00000000
	.align		4
        /*000c*/ 	.word	0xfffffffe
	.align		4
        /*0010*/ 	.word	0x00000000
	.align		4
        /*0014*/ 	.word	0xfffffffd
	.align		4
        /*0018*/ 	.word	0x00000000
	.align		4
        /*001c*/ 	.word	0xfffffffc


//--------------------- .text._Z5totalPfS_i       --------------------------
	.section	.text._Z5totalPfS_i,"ax",@progbits
	.align	128
        .global         _Z5totalPfS_i
        .type           _Z5totalPfS_i,@function
        .size           _Z5totalPfS_i,(.L_x_2 - _Z5totalPfS_i)
        .other          _Z5totalPfS_i,@"STO_CUDA_ENTRY STV_DEFAULT"
_Z5totalPfS_i:
.text._Z5totalPfS_i:
[----:B------:R-:W-:Y:S01]  /*0000*/  LDC R1, c[0x0][0x37c] ;  /* 0x0000df00ff017b82 */ /* 0x000fe20000000800 */
[----:B------:R-:W0:Y:S01]  /*0010*/  S2R R12, SR_TID.X ;  /* 0x00000000000c7919 */ /* 0x000e220000002100 */
[----:B------:R-:W1:Y:S01]  /*0020*/  LDCU UR4, c[0x0][0x360] ;  /* 0x00006c00ff0477ac */ /* 0x000e620008000800 */
[----:B------:R-:W2:Y:S01]  /*0030*/  S2R R0, SR_CTAID.X ;  /* 0x0000000000007919 */ /* 0x000ea20000002500 */
[----:B------:R-:W0:Y:S01]  /*0040*/  LDCU UR5, c[0x0][0x390] ;  /* 0x00007200ff0577ac */ /* 0x000e220008000800 */
[----:B------:R-:W3:Y:S01]  /*0050*/  LDCU.64 UR6, c[0x0][0x358] ;  /* 0x00006b00ff0677ac */ /* 0x000ee20008000a00 */
[----:B-1----:R-:W-:Y:S01]  /*0060*/  IMAD.U32 R7, RZ, RZ, UR4 ;  /* 0x00000004ff077e24 */ /* 0x002fe2000f8e00ff */
[----:B0-----:R-:W-:-:S03]  /*0070*/  ISETP.GE.U32.AND P0, PT, R12, UR5, PT ;  /* 0x000000050c007c0c */ /* 0x001fc6000bf06070 */
[----:B------:R-:W-:Y:S02]  /*0080*/  IMAD.IADD R11, R7, 0x1, R12 ;  /* 0x00000001070b7824 */ /* 0x000fe400078e020c */
[----:B--2---:R-:W-:-:S03]  /*0090*/  IMAD R6, R0, UR4, RZ ;  /* 0x0000000400067c24 */ /* 0x004fc6000f8e02ff */
[----:B------:R-:W-:-:S05]  /*00a0*/  ISETP.GE.U32.AND P1, PT, R11, UR5, PT ;  /* 0x000000050b007c0c */ /* 0x000fca000bf26070 */
[----:B------:R-:W0:Y:S01]  /*00b0*/  @!P0 LDC.64 R2, c[0x0][0x380] ;  /* 0x0000e000ff028b82 */ /* 0x000e220000000a00 */
[----:B------:R-:W-:-:S07]  /*00c0*/  @!P0 LEA R9, R6, R12, 0x1 ;  /* 0x0000000c06098211 */ /* 0x000fce00078e08ff */
[----:B------:R-:W-:Y:S01]  /*00d0*/  @!P1 IMAD R11, R6, 0x2, R11 ;  /* 0x00000002060b9824 */ /* 0x000fe200078e020b */
[----:B------:R-:W1:Y:S01]  /*00e0*/  @!P1 LDC.64 R4, c[0x0][0x380] ;  /* 0x0000e000ff049b82 */ /* 0x000e620000000a00 */
[----:B------:R-:W-:Y:S02]  /*00f0*/  IMAD.MOV.U32 R6, RZ, RZ, RZ ;  /* 0x000000ffff067224 */ /* 0x000fe400078e00ff */
[----:B0-----:R-:W-:-:S04]  /*0100*/  @!P0 IMAD.WIDE.U32 R2, R9, 0x4, R2 ;  /* 0x0000000409028825 */ /* 0x001fc800078e0002 */
[----:B------:R-:W-:Y:S01]  /*0110*/  HFMA2 R9, -RZ, RZ, 0, 0 ;  /* 0x00000000ff097431 */ /* 0x000fe200000001ff */
[----:B---3--:R-:W2:Y:S01]  /*0120*/  @!P0 LDG.E R6, desc[UR6][R2.64] ;  /* 0x0000000602068981 */ /* 0x008ea2000c1e1900 */
[----:B-1----:R-:W-:-:S05]  /*0130*/  @!P1 IMAD.WIDE.U32 R4, R11, 0x4, R4 ;  /* 0x000000040b049825 */ /* 0x002fca00078e0004 */
[----:B------:R-:W3:Y:S01]  /*0140*/  @!P1 LDG.E R9, desc[UR6][R4.64] ;  /* 0x0000000604099981 */ /* 0x000ee2000c1e1900 */
[----:B------:R-:W0:Y:S01]  /*0150*/  S2UR UR5, SR_CgaCtaId ;  /* 0x00000000000579c3 */ /* 0x000e220000008800 */
[----:B------:R-:W-:Y:S02]  /*0160*/  UMOV UR4, 0x400 ;  /* 0x0000040000047882 */ /* 0x000fe40000000000 */
[----:B0-----:R-:W-:-:S06]  /*0170*/  ULEA UR4, UR5, UR4, 0x18 ;  /* 0x0000000405047291 */ /* 0x001fcc000f8ec0ff */
[----:B------:R-:W-:-:S05]  /*0180*/  LEA R8, R12, UR4, 0x2 ;  /* 0x000000040c087c11 */ /* 0x000fca000f8e10ff */
[----:B------:R-:W-:Y:S01]  /*0190*/  IMAD R10, R7, 0x4, R8 ;  /* 0x00000004070a7824 */ /* 0x000fe200078e0208 */
[----:B--2---:R0:W-:Y:S04]  /*01a0*/  STS [R8], R6 ;  /* 0x0000000608007388 */ /* 0x0041e80000000800 */
[----:B---3--:R0:W-:Y:S02]  /*01b0*/  STS [R10], R9 ;  /* 0x000000090a007388 */ /* 0x0081e40000000800 */
.L_x_0:
[----:B------:R-:W-:Y:S01]  /*01c0*/  BAR.SYNC.DEFER_BLOCKING 0x0 ;  /* 0x0000000000007b1d */ /* 0x000fe20000010000 */
[----:B------:R-:W-:-:S13]  /*01d0*/  ISETP.GE.U32.AND P0, PT, R12, R7, PT ;  /* 0x000000070c00720c */ /* 0x000fda0003f06070 */
[----:B------:R-:W-:Y:S01]  /*01e0*/  @!P0 LEA R2, R7, R8, 0x2 ;  /* 0x0000000807028211 */ /* 0x000fe200078e10ff */
[----:B------:R-:W-:Y:S05]  /*01f0*/  @!P0 LDS R3, [R8] ;  /* 0x0000000008038984 */ /* 0x000fea0000000800 */
[----:B------:R-:W1:Y:S02]  /*0200*/  @!P0 LDS R2, [R2] ;  /* 0x0000000002028984 */ /* 0x000e640000000800 */
[----:B-1----:R-:W-:-:S05]  /*0210*/  @!P0 FADD R3, R2, R3 ;  /* 0x0000000302038221 */ /* 0x002fca0000000000 */
[----:B------:R1:W-:Y:S01]  /*0220*/  @!P0 STS [R8], R3 ;  /* 0x0000000308008388 */ /* 0x0003e20000000800 */
[----:B------:R-:W-:Y:S02]  /*0230*/  ISETP.GT.U32.AND P0, PT, R7, 0x1, PT ;  /* 0x000000010700780c */ /* 0x000fe40003f04070 */
[----:B------:R-:W-:-:S11]  /*0240*/  SHF.R.U32.HI R7, RZ, 0x1, R7 ;  /* 0x00000001ff077819 */ /* 0x000fd60000011607 */
[----:B-1----:R-:W-:Y:S05]  /*0250*/  @P0 BRA `(.L_x_0) ;  /* 0xfffffffc00d80947 */ /* 0x002fea000383ffff */
[----:B------:R-:W-:-:S13]  /*0260*/  ISETP.NE.AND P0, PT, R12, RZ, PT ;  /* 0x000000ff0c00720c */ /* 0x000fda0003f05270 */
[----:B------:R-:W1:Y:S01]  /*0270*/  @!P0 S2R R3, SR_CgaCtaId ;  /* 0x0000000000038919 */ /* 0x000e620000008800 */
[----:B------:R-:W-:-:S04]  /*0280*/  @!P0 MOV R2, 0x400 ;  /* 0x0000040000028802 */ /* 0x000fc80000000f00 */
[----:B-1----:R-:W-:Y:S02]  /*0290*/  @!P0 LEA R5, R3, R2, 0x18 ;  /* 0x0000000203058211 */ /* 0x002fe400078ec0ff */
[----:B------:R-:W1:Y:S04]  /*02a0*/  @!P0 LDC.64 R2, c[0x0][0x388] ;  /* 0x0000e200ff028b82 */ /* 0x000e680000000a00 */
[----:B------:R-:W2:Y:S01]  /*02b0*/  @!P0 LDS R5, [R5] ;  /* 0x0000000005058984 */ /* 0x000ea20000000800 */
[----:B-1----:R-:W-:-:S05]  /*02c0*/  @!P0 IMAD.WIDE.U32 R2, R0, 0x4, R2 ;  /* 0x0000000400028825 */ /* 0x002fca00078e0002 */
[----:B--2---:R-:W-:Y:S01]  /*02d0*/  @!P0 STG.E desc[UR6][R2.64], R5 ;  /* 0x0000000502008986 */ /* 0x004fe2000c101906 */
[----:B------:R-:W-:Y:S06]  /*02e0*/  BAR.SYNC.DEFER_BLOCKING 0x0 ;  /* 0x0000000000007b1d */ /* 0x000fec0000010000 */
[----:B------:R-:W-:Y:S05]  /*02f0*/  EXIT ;  /* 0x000000000000794d */ /* 0x000fea0003800000 */
.L_x_1:
[----:B------:R-:W-:-:S00]  /*0300*/  BRA `(.L_x_1) ;  /* 0xfffffffc00fc7947 */ /* 0x000fc0000383ffff */
[----:B------:R-:W-:-:S00]  /*0310*/  NOP ;  /* 0x0000000000007918 */ /* 0x000fc00000000000 */
        /* <DEDUP_REMOVED lines=14> */
.L_x_2:


//--------------------- .nv.shared._Z5totalPfS_i  --------------------------
	.section	.nv.shared._Z5totalPfS_i,"aw",@nobits
	.sectionflags	@""
	.align	4
.nv.shared._Z5totalPfS_i:
	.zero		3072


//--------------------- .nv.shared.reserved.0     --------------------------
	.section	.nv.shared.reserved.0,"aw",@nobits
	.weak		__nv_reservedSMEM_offset_0_alias
	.size		__nv_reservedSMEM_offset_0_alias, 0, 64
	.other		__nv_reservedSMEM_offset_0_alias,@"STO_CUDA_RESERVED_SHARED STV_DEFAULT"
__nv_reservedSMEM_offset_0_alias:
	.zero		0
	.zero		64


//--------------------- .nv.constant0._Z5totalPfS_i --------------------------
	.section	.nv.constant0._Z5totalPfS_i,"a",@progbits
	.sectionflags	@""
	.align	4
.nv.constant0._Z5totalPfS_i:
	.zero		916


//--------------------- SYMBOLS --------------------------

	.type		.nv.reservedSmem.offset0,@object
	.size		.nv.reservedSmem.offset0,0x4
	.type		.nv.reservedSmem.cap,@object
	.size		.nv.reservedSmem.cap,0x4
